//
// Generated by NVIDIA NVVM Compiler
//
// Compiler Build ID: CL-36424714
// Cuda compilation tools, release 13.0, V13.0.88
// Based on NVVM 20.0.0
//

.version 9.0
.target sm_100
.address_size 64

	// .globl	_Z6matMulPKfS0_Pfi

.visible .entry _Z6matMulPKfS0_Pfi(
	.param .u64 .ptr .align 1 _Z6matMulPKfS0_Pfi_param_0,
	.param .u64 .ptr .align 1 _Z6matMulPKfS0_Pfi_param_1,
	.param .u64 .ptr .align 1 _Z6matMulPKfS0_Pfi_param_2,
	.param .u32 _Z6matMulPKfS0_Pfi_param_3
)
{
	.reg .pred 	%p<10>;
	.reg .b32 	%r<40>;
	.reg .b32 	%f<67>;
	.reg .b64 	%rd<67>;

	ld.param.u64 	%rd14, [_Z6matMulPKfS0_Pfi_param_0];
	ld.param.u64 	%rd15, [_Z6matMulPKfS0_Pfi_param_1];
	ld.param.u32 	%r18, [_Z6matMulPKfS0_Pfi_param_3];
	cvta.to.global.u64 	%rd1, %rd15;
	cvta.to.global.u64 	%rd2, %rd14;
	mov.u32 	%r19, %ctaid.y;
	mov.u32 	%r20, %ntid.y;
	mov.u32 	%r21, %tid.y;
	mad.lo.s32 	%r1, %r19, %r20, %r21;
	mov.u32 	%r22, %ctaid.x;
	mov.u32 	%r23, %ntid.x;
	mov.u32 	%r24, %tid.x;
	mad.lo.s32 	%r2, %r22, %r23, %r24;
	max.s32 	%r25, %r1, %r2;
	setp.ge.s32 	%p1, %r25, %r18;
	@%p1 bra 	$L__BB0_13;
	mul.lo.s32 	%r3, %r18, %r1;
	and.b32  	%r4, %r18, 7;
	setp.lt.u32 	%p2, %r18, 8;
	mov.f32 	%f66, 0f00000000;
	mov.b32 	%r38, 0;
	@%p2 bra 	$L__BB0_4;
	and.b32  	%r38, %r18, 2147483640;
	neg.s32 	%r36, %r38;
	mul.wide.s32 	%rd16, %r18, 4;
	add.s64 	%rd3, %rd1, %rd16;
	shl.b32 	%r7, %r18, 3;
	mul.wide.s32 	%rd17, %r18, 8;
	add.s64 	%rd4, %rd1, %rd17;
	mul.wide.s32 	%rd18, %r18, 12;
	add.s64 	%rd5, %rd1, %rd18;
	mul.wide.s32 	%rd19, %r18, 16;
	add.s64 	%rd6, %rd1, %rd19;
	mul.wide.s32 	%rd20, %r18, 20;
	add.s64 	%rd7, %rd1, %rd20;
	mul.wide.s32 	%rd21, %r18, 24;
	add.s64 	%rd8, %rd1, %rd21;
	mul.wide.s32 	%rd22, %r18, 28;
	add.s64 	%rd9, %rd1, %rd22;
	mul.wide.u32 	%rd23, %r3, 4;
	add.s64 	%rd24, %rd23, %rd2;
	add.s64 	%rd66, %rd24, 16;
	mov.f32 	%f66, 0f00000000;
	mov.u32 	%r35, %r2;
$L__BB0_3:
	.pragma "nounroll";
	mul.wide.s32 	%rd25, %r35, 4;
	add.s64 	%rd26, %rd3, %rd25;
	add.s64 	%rd27, %rd4, %rd25;
	add.s64 	%rd28, %rd5, %rd25;
	add.s64 	%rd29, %rd6, %rd25;
	add.s64 	%rd30, %rd7, %rd25;
	add.s64 	%rd31, %rd8, %rd25;
	add.s64 	%rd32, %rd9, %rd25;
	add.s64 	%rd33, %rd1, %rd25;
	ld.global.f32 	%f16, [%rd66+-16];
	ld.global.f32 	%f17, [%rd33];
	fma.rn.f32 	%f18, %f16, %f17, %f66;
	ld.global.f32 	%f19, [%rd66+-12];
	ld.global.f32 	%f20, [%rd26];
	fma.rn.f32 	%f21, %f19, %f20, %f18;
	ld.global.f32 	%f22, [%rd66+-8];
	ld.global.f32 	%f23, [%rd27];
	fma.rn.f32 	%f24, %f22, %f23, %f21;
	ld.global.f32 	%f25, [%rd66+-4];
	ld.global.f32 	%f26, [%rd28];
	fma.rn.f32 	%f27, %f25, %f26, %f24;
	ld.global.f32 	%f28, [%rd66];
	ld.global.f32 	%f29, [%rd29];
	fma.rn.f32 	%f30, %f28, %f29, %f27;
	ld.global.f32 	%f31, [%rd66+4];
	ld.global.f32 	%f32, [%rd30];
	fma.rn.f32 	%f33, %f31, %f32, %f30;
	ld.global.f32 	%f34, [%rd66+8];
	ld.global.f32 	%f35, [%rd31];
	fma.rn.f32 	%f36, %f34, %f35, %f33;
	ld.global.f32 	%f37, [%rd66+12];
	ld.global.f32 	%f38, [%rd32];
	fma.rn.f32 	%f66, %f37, %f38, %f36;
	add.s32 	%r36, %r36, 8;
	add.s32 	%r35, %r35, %r7;
	add.s64 	%rd66, %rd66, 32;
	setp.ne.s32 	%p3, %r36, 0;
	@%p3 bra 	$L__BB0_3;
$L__BB0_4:
	setp.eq.s32 	%p4, %r4, 0;
	@%p4 bra 	$L__BB0_12;
	and.b32  	%r13, %r18, 3;
	setp.lt.u32 	%p5, %r4, 4;
	@%p5 bra 	$L__BB0_7;
	add.s32 	%r27, %r38, %r3;
	mul.wide.u32 	%rd34, %r27, 4;
	add.s64 	%rd35, %rd2, %rd34;
	ld.global.f32 	%f40, [%rd35];
	mad.lo.s32 	%r28, %r38, %r18, %r2;
	mul.wide.s32 	%rd36, %r28, 4;
	add.s64 	%rd37, %rd1, %rd36;
	ld.global.f32 	%f41, [%rd37];
	fma.rn.f32 	%f42, %f40, %f41, %f66;
	cvt.u64.u32 	%rd38, %r3;
	cvt.u64.u32 	%rd39, %r38;
	add.s64 	%rd40, %rd39, %rd38;
	shl.b64 	%rd41, %rd40, 2;
	add.s64 	%rd42, %rd2, %rd41;
	ld.global.f32 	%f43, [%rd42+4];
	mul.wide.s32 	%rd43, %r18, 4;
	add.s64 	%rd44, %rd37, %rd43;
	ld.global.f32 	%f44, [%rd44];
	fma.rn.f32 	%f45, %f43, %f44, %f42;
	ld.global.f32 	%f46, [%rd42+8];
	add.s64 	%rd45, %rd44, %rd43;
	ld.global.f32 	%f47, [%rd45];
	fma.rn.f32 	%f48, %f46, %f47, %f45;
	ld.global.f32 	%f49, [%rd42+12];
	add.s64 	%rd46, %rd45, %rd43;
	ld.global.f32 	%f50, [%rd46];
	fma.rn.f32 	%f66, %f49, %f50, %f48;
	add.s32 	%r38, %r38, 4;
$L__BB0_7:
	setp.eq.s32 	%p6, %r13, 0;
	@%p6 bra 	$L__BB0_12;
	setp.eq.s32 	%p7, %r13, 1;
	@%p7 bra 	$L__BB0_10;
	add.s32 	%r29, %r38, %r3;
	mul.wide.u32 	%rd47, %r29, 4;
	add.s64 	%rd48, %rd2, %rd47;
	ld.global.f32 	%f52, [%rd48];
	mad.lo.s32 	%r30, %r38, %r18, %r2;
	mul.wide.s32 	%rd49, %r30, 4;
	add.s64 	%rd50, %rd1, %rd49;
	ld.global.f32 	%f53, [%rd50];
	fma.rn.f32 	%f54, %f52, %f53, %f66;
	cvt.u64.u32 	%rd51, %r3;
	cvt.u64.u32 	%rd52, %r38;
	add.s64 	%rd53, %rd52, %rd51;
	shl.b64 	%rd54, %rd53, 2;
	add.s64 	%rd55, %rd2, %rd54;
	ld.global.f32 	%f55, [%rd55+4];
	mul.wide.s32 	%rd56, %r18, 4;
	add.s64 	%rd57, %rd50, %rd56;
	ld.global.f32 	%f56, [%rd57];
	fma.rn.f32 	%f66, %f55, %f56, %f54;
	add.s32 	%r38, %r38, 2;
$L__BB0_10:
	and.b32  	%r31, %r18, 1;
	setp.eq.b32 	%p8, %r31, 1;
	not.pred 	%p9, %p8;
	@%p9 bra 	$L__BB0_12;
	add.s32 	%r32, %r38, %r3;
	mul.wide.u32 	%rd58, %r32, 4;
	add.s64 	%rd59, %rd2, %rd58;
	ld.global.f32 	%f57, [%rd59];
	mad.lo.s32 	%r33, %r38, %r18, %r2;
	mul.wide.s32 	%rd60, %r33, 4;
	add.s64 	%rd61, %rd1, %rd60;
	ld.global.f32 	%f58, [%rd61];
	fma.rn.f32 	%f66, %f57, %f58, %f66;
$L__BB0_12:
	ld.param.u64 	%rd65, [_Z6matMulPKfS0_Pfi_param_2];
	add.s32 	%r34, %r3, %r2;
	cvta.to.global.u64 	%rd62, %rd65;
	mul.wide.s32 	%rd63, %r34, 4;
	add.s64 	%rd64, %rd62, %rd63;
	st.global.f32 	[%rd64], %f66;
$L__BB0_13:
	ret;

}


// ===== COMPILED SASS (sm_100) =====

	.target	sm_100

	.elftype	@"ET_EXEC"


//--------------------- .note.nv.tkinfo           --------------------------
	.section	.note.nv.tkinfo,"",@"SHT_NOTE"
	.sectionflags	@"SHF_NOTE_NV_TKINFO"
	.tkinfo
        /*0018*/ 	.word	0x00000002
        /*0030*/ 	.string	""
        /*0030*/ 	.string	"ptxas"
        /*0030*/ 	.string	"Cuda compilation tools, release 13.0, V13.0.88"
        /*0030*/ 	.string	"Build cuda_13.0.r13.0/compiler.36424714_0"
        /*0030*/ 	.string	"-arch sm_100 -m 64 "



//--------------------- .note.nv.cuinfo           --------------------------
	.section	.note.nv.cuinfo,"",@"SHT_NOTE"
	.sectionflags	@"SHF_NOTE_NV_CUINFO"
        /*0018*/ 	.short	0x0002
        /*001a*/ 	.short	0x0064
        /*001c*/ 	.short	0x0082
	.zero		2


//--------------------- .nv.info                  --------------------------
	.section	.nv.info,"",@"SHT_CUDA_INFO"
	.align	4


	//----- nvinfo : EIATTR_REGCOUNT
	.align		4
        /*0000*/ 	.byte	0x04, 0x2f
        /*0002*/ 	.short	(.L_1 - .L_0)
	.align		4
.L_0:
        /*0004*/ 	.word	index@(_Z6matMulPKfS0_Pfi)
        /*0008*/ 	.word	0x0000001e


	//----- nvinfo : EIATTR_FRAME_SIZE
	.align		4
.L_1:
        /*000c*/ 	.byte	0x04, 0x11
        /*000e*/ 	.short	(.L_3 - .L_2)
	.align		4
.L_2:
        /*0010*/ 	.word	index@(_Z6matMulPKfS0_Pfi)
        /*0014*/ 	.word	0x00000000


	//----- nvinfo : EIATTR_MIN_STACK_SIZE
	.align		4
.L_3:
        /*0018*/ 	.byte	0x04, 0x12
        /*001a*/ 	.short	(.L_5 - .L_4)
	.align		4
.L_4:
        /*001c*/ 	.word	index@(_Z6matMulPKfS0_Pfi)
        /*0020*/ 	.word	0x00000000
.L_5:


//--------------------- .nv.compat                --------------------------
	.section	.nv.compat,"",@"SHT_CUDA_COMPAT_INFO"
	.align	4
        /*0000*/ 	.byte	0x02, 0x09, 0x00, 0x00, 0x02, 0x02, 0x01, 0x00, 0x02, 0x05, 0x05, 0x00, 0x03, 0x07, 0x01, 0x01
        /*0010*/ 	.byte	0x02, 0x03, 0x00, 0x00, 0x02, 0x06, 0x01, 0x00, 0x04, 0x0b, 0x08, 0x00, 0x09, 0x00, 0x00, 0x00
        /*0020*/ 	.byte	0x00, 0x00, 0x00, 0x00


//--------------------- .nv.info._Z6matMulPKfS0_Pfi --------------------------
	.section	.nv.info._Z6matMulPKfS0_Pfi,"",@"SHT_CUDA_INFO"
	.sectionflags	@""
	.align	4


	//----- nvinfo : EIATTR_CUDA_API_VERSION
	.align		4
        /*0000*/ 	.byte	0x04, 0x37
        /*0002*/ 	.short	(.L_7 - .L_6)
.L_6:
        /*0004*/ 	.word	0x00000082


	//----- nvinfo : EIATTR_KPARAM_INFO
	.align		4
.L_7:
        /*0008*/ 	.byte	0x04, 0x17
        /*000a*/ 	.short	(.L_9 - .L_8)
.L_8:
        /*000c*/ 	.word	0x00000000
        /*0010*/ 	.short	0x0003
        /*0012*/ 	.short	0x0018
        /*0014*/ 	.byte	0x00, 0xf0, 0x11, 0x00


	//----- nvinfo : EIATTR_KPARAM_INFO
	.align		4
.L_9:
        /*0018*/ 	.byte	0x04, 0x17
        /*001a*/ 	.short	(.L_11 - .L_10)
.L_10:
        /*001c*/ 	.word	0x00000000
        /*0020*/ 	.short	0x0002
        /*0022*/ 	.short	0x0010
        /*0024*/ 	.byte	0x00, 0xf5, 0x21, 0x00


	//----- nvinfo : EIATTR_KPARAM_INFO
	.align		4
.L_11:
        /*0028*/ 	.byte	0x04, 0x17
        /*002a*/ 	.short	(.L_13 - .L_12)
.L_12:
        /*002c*/ 	.word	0x00000000
        /*0030*/ 	.short	0x0001
        /*0032*/ 	.short	0x0008
        /*0034*/ 	.byte	0x00, 0xf5, 0x21, 0x00


	//----- nvinfo : EIATTR_KPARAM_INFO
	.align		4
.L_13:
        /*0038*/ 	.byte	0x04, 0x17
        /*003a*/ 	.short	(.L_15 - .L_14)
.L_14:
        /*003c*/ 	.word	0x00000000
        /*0040*/ 	.short	0x0000
        /*0042*/ 	.short	0x0000
        /*0044*/ 	.byte	0x00, 0xf5, 0x21, 0x00


	//----- nvinfo : EIATTR_SPARSE_MMA_MASK
	.align		4
.L_15:
        /*0048*/ 	.byte	0x03, 0x50
        /*004a*/ 	.short	0x0000


	//----- nvinfo : EIATTR_MAXREG_COUNT
	.align		4
        /*004c*/ 	.byte	0x03, 0x1b
        /*004e*/ 	.short	0x00ff


	//----- nvinfo : EIATTR_MERCURY_ISA_VERSION
	.align		4
        /*0050*/ 	.byte	0x03, 0x5f
        /*0052*/ 	.short	0x0101


	//----- nvinfo : EIATTR_VRC_CTA_INIT_COUNT
	.align		4
        /*0054*/ 	.byte	0x02, 0x4a
	.zero		1
	.zero		1


	//----- nvinfo : EIATTR_EXIT_INSTR_OFFSETS
	.align		4
        /*0058*/ 	.byte	0x04, 0x1c
        /*005a*/ 	.short	(.L_17 - .L_16)


	//   ....[0]....
.L_16:
        /*005c*/ 	.word	0x000000c0


	//   ....[1]....
        /*0060*/ 	.word	0x00000a90


	//----- nvinfo : EIATTR_CBANK_PARAM_SIZE
	.align		4
.L_17:
        /*0064*/ 	.byte	0x03, 0x19
        /*0066*/ 	.short	0x001c


	//----- nvinfo : EIATTR_PARAM_CBANK
	.align		4
        /*0068*/ 	.byte	0x04, 0x0a
        /*006a*/ 	.short	(.L_19 - .L_18)
	.align		4
.L_18:
        /*006c*/ 	.word	index@(.nv.constant0._Z6matMulPKfS0_Pfi)
        /*0070*/ 	.short	0x0380
        /*0072*/ 	.short	0x001c


	//----- nvinfo : EIATTR_SW_WAR
	.align		4
.L_19:
        /*0074*/ 	.byte	0x04, 0x36
        /*0076*/ 	.short	(.L_21 - .L_20)
.L_20:
        /*0078*/ 	.word	0x00000008
.L_21:


//--------------------- .nv.callgraph             --------------------------
	.section	.nv.callgraph,"",@"SHT_CUDA_CALLGRAPH"
	.align	4
	.sectionentsize	8
	.align		4
        /*0000*/ 	.word	0x00000000
	.align		4
        /*0004*/ 	.word	0xffffffff
	.align		4
        /*0008*/ 	.word	0x00000000
	.align		4
        /*000c*/ 	.word	0xfffffffe
	.align		4
        /*0010*/ 	.word	0x00000000
	.align		4
        /*0014*/ 	.word	0xfffffffd
	.align		4
        /*0018*/ 	.word	0x00000000
	.align		4
        /*001c*/ 	.word	0xfffffffc


//--------------------- .text._Z6matMulPKfS0_Pfi  --------------------------
	.section	.text._Z6matMulPKfS0_Pfi,"ax",@progbits
	.align	128
        .global         _Z6matMulPKfS0_Pfi
        .type           _Z6matMulPKfS0_Pfi,@function
        .size           _Z6matMulPKfS0_Pfi,(.L_x_5 - _Z6matMulPKfS0_Pfi)
        .other          _Z6matMulPKfS0_Pfi,@"STO_CUDA_ENTRY STV_DEFAULT"
_Z6matMulPKfS0_Pfi:
.text._Z6matMulPKfS0_Pfi:
[----:B------:R-:W-:Y:S01]  /*0000*/  LDC R1, c[0x0][0x37c] ;  /* 0x0000df00ff017b82 */ /* 0x000fe20000000800 */
[----:B------:R-:W0:Y:S07]  /*0010*/  S2R R0, SR_TID.Y ;  /* 0x0000000000007919 */ /* 0x000e2e0000002200 */
[----:B------:R-:W0:Y:S01]  /*0020*/  S2UR UR4, SR_CTAID.Y ;  /* 0x00000000000479c3 */ /* 0x000e220000002600 */
[----:B------:R-:W1:Y:S01]  /*0030*/  LDCU UR20, c[0x0][0x398] ;  /* 0x00007300ff1477ac */ /* 0x000e620008000800 */
[----:B------:R-:W2:Y:S06]  /*0040*/  S2R R3, SR_TID.X ;  /* 0x0000000000037919 */ /* 0x000eac0000002100 */
[----:B------:R-:W0:Y:S08]  /*0050*/  LDC R13, c[0x0][0x364] ;  /* 0x0000d900ff0d7b82 */ /* 0x000e300000000800 */
[----:B------:R-:W2:Y:S08]  /*0060*/  S2UR UR5, SR_CTAID.X ;  /* 0x00000000000579c3 */ /* 0x000eb00000002500 */
[----:B------:R-:W2:Y:S01]  /*0070*/  LDC R2, c[0x0][0x360] ;  /* 0x0000d800ff027b82 */ /* 0x000ea20000000800 */
[----:B0-----:R-:W-:-:S02]  /*0080*/  IMAD R13, R13, UR4, R0 ;  /* 0x000000040d0d7c24 */ /* 0x001fc4000f8e0200 */
[----:B--2---:R-:W-:-:S05]  /*0090*/  IMAD R0, R2, UR5, R3 ;  /* 0x0000000502007c24 */ /* 0x004fca000f8e0203 */
[----:B------:R-:W-:-:S04]  /*00a0*/  VIMNMX R2, PT, PT, R13, R0, !PT ;  /* 0x000000000d027248 */ /* 0x000fc80007fe0100 */
[----:B-1----:R-:W-:-:S13]  /*00b0*/  ISETP.GE.AND P0, PT, R2, UR20, PT ;  /* 0x0000001402007c0c */ /* 0x002fda000bf06270 */
[----:B------:R-:W-:Y:S05]  /*00c0*/  @P0 EXIT ;  /* 0x000000000000094d */ /* 0x000fea0003800000 */
[----:B------:R-:W-:Y:S01]  /*00d0*/  UISETP.GE.U32.AND UP0, UPT, UR20, 0x8, UPT ;  /* 0x000000081400788c */ /* 0x000fe2000bf06070 */
[----:B------:R-:W-:Y:S02]  /*00e0*/  HFMA2 R12, -RZ, RZ, 0, 0 ;  /* 0x00000000ff0c7431 */ /* 0x000fe400000001ff */
[----:B------:R-:W-:Y:S01]  /*00f0*/  IMAD R13, R13, UR20, RZ ;  /* 0x000000140d0d7c24 */ /* 0x000fe2000f8e02ff */
[----:B------:R-:W-:Y:S01]  /*0100*/  UMOV UR4, URZ ;  /* 0x000000ff00047c82 */ /* 0x000fe20008000000 */
[----:B------:R-:W0:Y:S04]  /*0110*/  LDCU.64 UR18, c[0x0][0x358] ;  /* 0x00006b00ff1277ac */ /* 0x000e280008000a00 */
[----:B------:R-:W-:Y:S05]  /*0120*/  BRA.U !UP0, `(.L_x_0) ;  /* 0x0000000508047547 */ /* 0x000fea000b800000 */
[----:B------:R-:W1:Y:S01]  /*0130*/  LDCU.128 UR24, c[0x0][0x380] ;  /* 0x00007000ff1877ac */ /* 0x000e620008000c00 */
[----:B------:R-:W-:Y:S02]  /*0140*/  MOV R12, RZ ;  /* 0x000000ff000c7202 */ /* 0x000fe40000000f00 */
[----:B------:R-:W-:Y:S01]  /*0150*/  MOV R14, R0 ;  /* 0x00000000000e7202 */ /* 0x000fe20000000f00 */
[----:B------:R-:W-:-:S04]  /*0160*/  ULOP3.LUT UR4, UR20, 0x7ffffff8, URZ, 0xc0, !UPT ;  /* 0x7ffffff814047892 */ /* 0x000fc8000f8ec0ff */
[----:B------:R-:W-:Y:S01]  /*0170*/  UIADD3 UR5, UPT, UPT, -UR4, URZ, URZ ;  /* 0x000000ff04057290 */ /* 0x000fe2000fffe1ff */
[----:B-1----:R-:W-:Y:S01]  /*0180*/  MOV R2, UR24 ;  /* 0x0000001800027c02 */ /* 0x002fe20008000f00 */
[----:B------:R-:W-:Y:S01]  /*0190*/  UIMAD.WIDE UR6, UR20, 0x8, UR26 ;  /* 0x00000008140678a5 */ /* 0x000fe2000f8e021a */
[----:B------:R-:W-:Y:S01]  /*01a0*/  MOV R3, UR25 ;  /* 0x0000001900037c02 */ /* 0x000fe20008000f00 */
[----:B------:R-:W-:Y:S02]  /*01b0*/  UIMAD.WIDE UR8, UR20, 0xc, UR26 ;  /* 0x0000000c140878a5 */ /* 0x000fe4000f8e021a */
[----:B------:R-:W-:Y:S01]  /*01c0*/  UIMAD.WIDE UR10, UR20, 0x10, UR26 ;  /* 0x00000010140a78a5 */ /* 0x000fe2000f8e021a */
[----:B------:R-:W-:Y:S01]  /*01d0*/  IMAD.WIDE.U32 R2, R13, 0x4, R2 ;  /* 0x000000040d027825 */ /* 0x000fe200078e0002 */
[----:B------:R-:W-:Y:S02]  /*01e0*/  UIMAD.WIDE UR12, UR20, 0x14, UR26 ;  /* 0x00000014140c78a5 */ /* 0x000fe4000f8e021a */
[----:B------:R-:W-:Y:S01]  /*01f0*/  UIMAD.WIDE UR14, UR20, 0x18, UR26 ;  /* 0x00000018140e78a5 */ /* 0x000fe2000f8e021a */
[----:B------:R-:W-:Y:S01]  /*0200*/  IADD3 R2, P0, PT, R2, 0x10, RZ ;  /* 0x0000001002027810 */ /* 0x000fe20007f1e0ff */
[----:B------:R-:W-:-:S03]  /*0210*/  UIMAD.WIDE UR16, UR20, 0x1c, UR26 ;  /* 0x0000001c141078a5 */ /* 0x000fc6000f8e021a */
[----:B------:R-:W-:-:S09]  /*0220*/  IADD3.X R3, PT, PT, RZ, R3, RZ, P0, !PT ;  /* 0x00000003ff037210 */ /* 0x000fd200007fe4ff */
.L_x_1:
[----:B------:R-:W-:Y:S01]  /*0230*/  UIMAD.WIDE UR22, UR20, 0x4, UR26 ;  /* 0x00000004141678a5 */ /* 0x000fe2000f8e021a */
[----:B------:R-:W-:Y:S02]  /*0240*/  IMAD.MOV.U32 R23, RZ, RZ, 0x4 ;  /* 0x00000004ff177424 */ /* 0x000fe400078e00ff */
[----:B------:R-:W-:Y:S01]  /*0250*/  HFMA2 R11, -RZ, RZ, 0, 2.384185791015625e-07 ;  /* 0x00000004ff0b7431 */ /* 0x000fe200000001ff */
[----:B------:R-:W-:Y:S01]  /*0260*/  MOV R25, 0x4 ;  /* 0x0000000400197802 */ /* 0x000fe20000000f00 */
[----:B0-----:R-:W2:Y:S01]  /*0270*/  LDG.E R21, desc[UR18][R2.64+-0x10] ;  /* 0xfffff01202157981 */ /* 0x001ea2000c1e1900 */
[C---:B------:R-:W-:Y:S01]  /*0280*/  IMAD.WIDE R22, R14.reuse, R23, UR26 ;  /* 0x0000001a0e167e25 */ /* 0x040fe2000f8e0217 */
[----:B------:R-:W-:Y:S02]  /*0290*/  MOV R8, UR22 ;  /* 0x0000001600087c02 */ /* 0x000fe40008000f00 */
[----:B------:R-:W-:Y:S01]  /*02a0*/  MOV R9, UR23 ;  /* 0x0000001700097c02 */ /* 0x000fe20008000f00 */
[----:B------:R-:W3:Y:S02]  /*02b0*/  LDG.E R19, desc[UR18][R2.64+-0xc] ;  /* 0xfffff41202137981 */ /* 0x000ee4000c1e1900 */
[----:B------:R-:W-:-:S02]  /*02c0*/  IMAD.WIDE R8, R14, 0x4, R8 ;  /* 0x000000040e087825 */ /* 0x000fc400078e0208 */
[----:B------:R-:W2:Y:S01]  /*02d0*/  LDG.E R22, desc[UR18][R22.64] ;  /* 0x0000001216167981 */ /* 0x000ea2000c1e1900 */
[----:B------:R-:W-:Y:S01]  /*02e0*/  MOV R5, 0x4 ;  /* 0x0000000400057802 */ /* 0x000fe20000000f00 */
[C---:B------:R-:W-:Y:S02]  /*02f0*/  IMAD.WIDE R24, R14.reuse, R25, UR6 ;  /* 0x000000060e187e25 */ /* 0x040fe4000f8e0219 */
[----:B------:R0:W3:Y:S02]  /*0300*/  LDG.E R20, desc[UR18][R8.64] ;  /* 0x0000001208147981 */ /* 0x0000e4000c1e1900 */
[----:B------:R-:W-:Y:S02]  /*0310*/  IMAD.WIDE R10, R14, R11, UR8 ;  /* 0x000000080e0a7e25 */ /* 0x000fe4000f8e020b */
[----:B------:R-:W4:Y:S04]  /*0320*/  LDG.E R18, desc[UR18][R24.64] ;  /* 0x0000001218127981 */ /* 0x000f28000c1e1900 */
[----:B------:R-:W4:Y:S01]  /*0330*/  LDG.E R17, desc[UR18][R2.64+-0x8] ;  /* 0xfffff81202117981 */ /* 0x000f22000c1e1900 */
[----:B0-----:R-:W-:-:S02]  /*0340*/  HFMA2 R9, -RZ, RZ, 0, 2.384185791015625e-07 ;  /* 0x00000004ff097431 */ /* 0x001fc400000001ff */
[----:B------:R-:W-:Y:S01]  /*0350*/  IMAD.MOV.U32 R7, RZ, RZ, 0x4 ;  /* 0x00000004ff077424 */ /* 0x000fe200078e00ff */
[----:B------:R0:W5:Y:S01]  /*0360*/  LDG.E R16, desc[UR18][R10.64] ;  /* 0x000000120a107981 */ /* 0x000162000c1e1900 */
[----:B------:R-:W-:-:S03]  /*0370*/  IMAD.WIDE R4, R14, R5, UR10 ;  /* 0x0000000a0e047e25 */ /* 0x000fc6000f8e0205 */
[----:B------:R-:W5:Y:S01]  /*0380*/  LDG.E R15, desc[UR18][R2.64+-0x4] ;  /* 0xfffffc12020f7981 */ /* 0x000f62000c1e1900 */
[C---:B------:R-:W-:Y:S01]  /*0390*/  IMAD.WIDE R6, R14.reuse, R7, UR12 ;  /* 0x0000000c0e067e25 */ /* 0x040fe2000f8e0207 */
[----:B------:R-:W-:Y:S02]  /*03a0*/  MOV R27, 0x4 ;  /* 0x00000004001b7802 */ /* 0x000fe40000000f00 */
[----:B------:R1:W5:Y:S01]  /*03b0*/  LDG.E R4, desc[UR18][R4.64] ;  /* 0x0000001204047981 */ /* 0x000362000c1e1900 */
[----:B------:R-:W-:-:S03]  /*03c0*/  IMAD.WIDE R8, R14, R9, UR14 ;  /* 0x0000000e0e087e25 */ /* 0x000fc6000f8e0209 */
[----:B------:R-:W5:Y:S01]  /*03d0*/  LDG.E R23, desc[UR18][R2.64] ;  /* 0x0000001202177981 */ /* 0x000f62000c1e1900 */
[----:B0-----:R-:W-:-:S03]  /*03e0*/  IMAD.WIDE R10, R14, R27, UR16 ;  /* 0x000000100e0a7e25 */ /* 0x001fc6000f8e021b */
[----:B------:R-:W5:Y:S04]  /*03f0*/  LDG.E R7, desc[UR18][R6.64] ;  /* 0x0000001206077981 */ /* 0x000f68000c1e1900 */
[----:B------:R-:W5:Y:S04]  /*0400*/  LDG.E R24, desc[UR18][R2.64+0x4] ;  /* 0x0000041202187981 */ /* 0x000f68000c1e1900 */
[----:B------:R-:W5:Y:S04]  /*0410*/  LDG.E R8, desc[UR18][R8.64] ;  /* 0x0000001208087981 */ /* 0x000f68000c1e1900 */
[----:B------:R-:W5:Y:S04]  /*0420*/  LDG.E R25, desc[UR18][R2.64+0x8] ;  /* 0x0000081202197981 */ /* 0x000f68000c1e1900 */
[----:B------:R-:W5:Y:S04]  /*0430*/  LDG.E R10, desc[UR18][R10.64] ;  /* 0x000000120a0a7981 */ /* 0x000f68000c1e1900 */
[----:B------:R0:W5:Y:S01]  /*0440*/  LDG.E R27, desc[UR18][R2.64+0xc] ;  /* 0x00000c12021b7981 */ /* 0x000162000c1e1900 */
[----:B------:R-:W-:-:S04]  /*0450*/  UIADD3 UR5, UPT, UPT, UR5, 0x8, URZ ;  /* 0x0000000805057890 */ /* 0x000fc8000fffe0ff */
[----:B------:R-:W-:Y:S01]  /*0460*/  UISETP.NE.AND UP0, UPT, UR5, URZ, UPT ;  /* 0x000000ff0500728c */ /* 0x000fe2000bf05270 */
[----:B-1----:R-:W-:Y:S02]  /*0470*/  MOV R5, UR20 ;  /* 0x0000001400057c02 */ /* 0x002fe40008000f00 */
[----:B0-----:R-:W-:Y:S02]  /*0480*/  IADD3 R2, P0, PT, R2, 0x20, RZ ;  /* 0x0000002002027810 */ /* 0x001fe40007f1e0ff */
[----:B------:R-:W-:Y:S02]  /*0490*/  LEA R14, R5, R14, 0x3 ;  /* 0x0000000e050e7211 */ /* 0x000fe400078e18ff */
[----:B------:R-:W-:Y:S01]  /*04a0*/  IADD3.X R3, PT, PT, RZ, R3, RZ, P0, !PT ;  /* 0x00000003ff037210 */ /* 0x000fe200007fe4ff */
[----:B--2---:R-:W-:-:S04]  /*04b0*/  FFMA R22, R21, R22, R12 ;  /* 0x0000001615167223 */ /* 0x004fc8000000000c */
[----:B---3--:R-:W-:-:S04]  /*04c0*/  FFMA R20, R19, R20, R22 ;  /* 0x0000001413147223 */ /* 0x008fc80000000016 */
[----:B----4-:R-:W-:-:S04]  /*04d0*/  FFMA R18, R17, R18, R20 ;  /* 0x0000001211127223 */ /* 0x010fc80000000014 */
[----:B-----5:R-:W-:-:S04]  /*04e0*/  FFMA R16, R15, R16, R18 ;  /* 0x000000100f107223 */ /* 0x020fc80000000012 */
[----:B------:R-:W-:-:S04]  /*04f0*/  FFMA R23, R23, R4, R16 ;  /* 0x0000000417177223 */ /* 0x000fc80000000010 */
[----:B------:R-:W-:-:S04]  /*0500*/  FFMA R24, R24, R7, R23 ;  /* 0x0000000718187223 */ /* 0x000fc80000000017 */
[----:B------:R-:W-:-:S04]  /*0510*/  FFMA R8, R25, R8, R24 ;  /* 0x0000000819087223 */ /* 0x000fc80000000018 */
[----:B------:R-:W-:Y:S01]  /*0520*/  FFMA R12, R27, R10, R8 ;  /* 0x0000000a1b0c7223 */ /* 0x000fe20000000008 */
[----:B------:R-:W-:Y:S06]  /*0530*/  BRA.U UP0, `(.L_x_1) ;  /* 0xfffffffd003c7547 */ /* 0x000fec000b83ffff */
.L_x_0:
[----:B------:R-:W-:-:S04]  /*0540*/  ULOP3.LUT UR6, UR20, 0x7, URZ, 0xc0, !UPT ;  /* 0x0000000714067892 */ /* 0x000fc8000f8ec0ff */
[----:B------:R-:W-:-:S09]  /*0550*/  UISETP.NE.AND UP0, UPT, UR6, URZ, UPT ;  /* 0x000000ff0600728c */ /* 0x000fd2000bf05270 */
[----:B------:R-:W-:Y:S05]  /*0560*/  BRA.U !UP0, `(.L_x_2) ;  /* 0x0000000508387547 */ /* 0x000fea000b800000 */
[----:B------:R-:W-:Y:S02]  /*0570*/  UISETP.GE.U32.AND UP0, UPT, UR6, 0x4, UPT ;  /* 0x000000040600788c */ /* 0x000fe4000bf06070 */
[----:B------:R-:W-:-:S04]  /*0580*/  ULOP3.LUT UR5, UR20, 0x3, URZ, 0xc0, !UPT ;  /* 0x0000000314057892 */ /* 0x000fc8000f8ec0ff */
[----:B------:R-:W-:-:S03]  /*0590*/  UISETP.NE.AND UP1, UPT, UR5, URZ, UPT ;  /* 0x000000ff0500728c */ /* 0x000fc6000bf25270 */
[----:B------:R-:W-:Y:S08]  /*05a0*/  BRA.U !UP0, `(.L_x_3) ;  /* 0x00000001087c7547 */ /* 0x000ff0000b800000 */
[----:B------:R-:W1:Y:S01]  /*05b0*/  LDC.64 R6, c[0x0][0x388] ;  /* 0x0000e200ff067b82 */ /* 0x000e620000000a00 */
[----:B------:R-:W2:Y:S01]  /*05c0*/  LDCU.64 UR6, c[0x0][0x380] ;  /* 0x00007000ff0677ac */ /* 0x000ea20008000a00 */
[----:B------:R-:W-:Y:S01]  /*05d0*/  IMAD.U32 R9, RZ, RZ, UR4 ;  /* 0x00000004ff097e24 */ /* 0x000fe2000f8e00ff */
[C---:B------:R-:W-:Y:S02]  /*05e0*/  IADD3 R3, PT, PT, R13.reuse, UR4, RZ ;  /* 0x000000040d037c10 */ /* 0x040fe4000fffe0ff */
[----:B------:R-:W-:Y:S01]  /*05f0*/  IADD3 R10, P0, PT, R13, UR4, RZ ;  /* 0x000000040d0a7c10 */ /* 0x000fe2000ff1e0ff */
[----:B------:R-:W-:Y:S01]  /*0600*/  IMAD R9, R9, UR20, R0 ;  /* 0x0000001409097c24 */ /* 0x000fe2000f8e0200 */
[----:B------:R-:W-:Y:S01]  /*0610*/  MOV R11, UR20 ;  /* 0x00000014000b7c02 */ /* 0x000fe20008000f00 */
[----:B------:R-:W3:Y:S01]  /*0620*/  LDC.64 R4, c[0x0][0x380] ;  /* 0x0000e000ff047b82 */ /* 0x000ee20000000a00 */
[----:B------:R-:W-:Y:S01]  /*0630*/  MOV R15, UR20 ;  /* 0x00000014000f7c02 */ /* 0x000fe20008000f00 */
[----:B-1----:R-:W-:Y:S01]  /*0640*/  IMAD.WIDE R6, R9, 0x4, R6 ;  /* 0x0000000409067825 */ /* 0x002fe200078e0206 */
[----:B------:R-:W-:-:S05]  /*0650*/  MOV R9, UR20 ;  /* 0x0000001400097c02 */ /* 0x000fca0008000f00 */
[----:B------:R-:W-:Y:S02]  /*0660*/  IMAD.WIDE R8, R9, 0x4, R6 ;  /* 0x0000000409087825 */ /* 0x000fe400078e0206 */
[----:B0-----:R-:W4:Y:S02]  /*0670*/  LDG.E R6, desc[UR18][R6.64] ;  /* 0x0000001206067981 */ /* 0x001f24000c1e1900 */
[----:B---3--:R-:W-:Y:S01]  /*0680*/  IMAD.WIDE.U32 R4, R3, 0x4, R4 ;  /* 0x0000000403047825 */ /* 0x008fe200078e0004 */
[----:B------:R-:W-:Y:S01]  /*0690*/  IADD3.X R3, PT, PT, RZ, RZ, RZ, P0, !PT ;  /* 0x000000ffff037210 */ /* 0x000fe200007fe4ff */
[----:B------:R-:W3:Y:S01]  /*06a0*/  LDG.E R17, desc[UR18][R8.64] ;  /* 0x0000001208117981 */ /* 0x000ee2000c1e1900 */
[----:B--2---:R-:W-:-:S03]  /*06b0*/  LEA R2, P0, R10, UR6, 0x2 ;  /* 0x000000060a027c11 */ /* 0x004fc6000f8010ff */
[----:B------:R-:W4:Y:S01]  /*06c0*/  LDG.E R5, desc[UR18][R4.64] ;  /* 0x0000001204057981 */ /* 0x000f22000c1e1900 */
[----:B------:R-:W-:Y:S01]  /*06d0*/  LEA.HI.X R3, R10, UR7, R3, 0x2, P0 ;  /* 0x000000070a037c11 */ /* 0x000fe200080f1403 */
[----:B------:R-:W-:-:S04]  /*06e0*/  IMAD.WIDE R10, R11, 0x4, R8 ;  /* 0x000000040b0a7825 */ /* 0x000fc800078e0208 */
[----:B------:R-:W3:Y:S01]  /*06f0*/  LDG.E R16, desc[UR18][R2.64+0x4] ;  /* 0x0000041202107981 */ /* 0x000ee2000c1e1900 */
[----:B------:R-:W-:-:S03]  /*0700*/  IMAD.WIDE R14, R15, 0x4, R10 ;  /* 0x000000040f0e7825 */ /* 0x000fc600078e020a */
[----:B------:R-:W2:Y:S04]  /*0710*/  LDG.E R19, desc[UR18][R10.64] ;  /* 0x000000120a137981 */ /* 0x000ea8000c1e1900 */
[----:B------:R-:W2:Y:S04]  /*0720*/  LDG.E R18, desc[UR18][R2.64+0x8] ;  /* 0x0000081202127981 */ /* 0x000ea8000c1e1900 */
[----:B------:R-:W5:Y:S04]  /*0730*/  LDG.E R20, desc[UR18][R2.64+0xc] ;  /* 0x00000c1202147981 */ /* 0x000f68000c1e1900 */
[----:B------:R-:W5:Y:S01]  /*0740*/  LDG.E R14, desc[UR18][R14.64] ;  /* 0x000000120e0e7981 */ /* 0x000f62000c1e1900 */
[----:B------:R-:W-:Y:S01]  /*0750*/  UIADD3 UR4, UPT, UPT, UR4, 0x4, URZ ;  /* 0x0000000404047890 */ /* 0x000fe2000fffe0ff */
[----:B----4-:R-:W-:-:S04]  /*0760*/  FFMA R5, R5, R6, R12 ;  /* 0x0000000605057223 */ /* 0x010fc8000000000c */
[----:B---3--:R-:W-:-:S04]  /*0770*/  FFMA R5, R16, R17, R5 ;  /* 0x0000001110057223 */ /* 0x008fc80000000005 */
[----:B--2---:R-:W-:-:S04]  /*0780*/  FFMA R5, R18, R19, R5 ;  /* 0x0000001312057223 */ /* 0x004fc80000000005 */
[----:B-----5:R-:W-:-:S07]  /*0790*/  FFMA R12, R20, R14, R5 ;  /* 0x0000000e140c7223 */ /* 0x020fce0000000005 */
.L_x_3:
[----:B------:R-:W-:Y:S05]  /*07a0*/  BRA.U !UP1, `(.L_x_2) ;  /* 0x0000000109a87547 */ /* 0x000fea000b800000 */
[----:B------:R-:W-:Y:S01]  /*07b0*/  UISETP.NE.AND UP0, UPT, UR5, 0x1, UPT ;  /* 0x000000010500788c */ /* 0x000fe2000bf05270 */
[----:B------:R-:W-:Y:S01]  /*07c0*/  MOV R7, UR4 ;  /* 0x0000000400077c02 */ /* 0x000fe20008000f00 */
[----:B------:R-:W-:Y:S02]  /*07d0*/  ULOP3.LUT UR5, UR20, 0x1, URZ, 0xc0, !UPT ;  /* 0x0000000114057892 */ /* 0x000fe4000f8ec0ff */
[----:B------:R-:W-:Y:S02]  /*07e0*/  MOV R15, UR20 ;  /* 0x00000014000f7c02 */ /* 0x000fe40008000f00 */
[----:B------:R-:W-:Y:S01]  /*07f0*/  UISETP.NE.U32.AND UP1, UPT, UR5, 0x1, UPT ;  /* 0x000000010500788c */ /* 0x000fe2000bf25070 */
[----:B------:R-:W-:-:S04]  /*0800*/  PLOP3.LUT P1, PT, PT, PT, UP0, 0x80, 0x8 ;  /* 0x000000000008781c */ /* 0x000fc80003f2f008 */
[----:B------:R-:W1:Y:S01]  /*0810*/  @UP0 LDCU.128 UR8, c[0x0][0x380] ;  /* 0x00007000ff0807ac */ /* 0x000e620008000c00 */
[----:B------:R-:W-:Y:S01]  /*0820*/  PLOP3.LUT P0, PT, PT, PT, UP1, 0x80, 0x8 ;  /* 0x000000000008781c */ /* 0x000fe20003f0f018 */
[----:B------:R-:W2:Y:S04]  /*0830*/  @UP0 LDCU.64 UR6, c[0x0][0x380] ;  /* 0x00007000ff0607ac */ /* 0x000ea80008000a00 */
[----:B------:R-:W3:Y:S03]  /*0840*/  @!UP1 LDCU.128 UR12, c[0x0][0x380] ;  /* 0x00007000ff0c97ac */ /* 0x000ee60008000c00 */
[C---:B------:R-:W-:Y:S02]  /*0850*/  @P1 IADD3 R3, PT, PT, R13.reuse, UR4, RZ ;  /* 0x000000040d031c10 */ /* 0x040fe4000fffe0ff */
[----:B------:R-:W-:Y:S01]  /*0860*/  @P1 IADD3 R6, P2, PT, R13, UR4, RZ ;  /* 0x000000040d061c10 */ /* 0x000fe2000ff5e0ff */
[----:B------:R-:W-:Y:S01]  /*0870*/  @UP0 UIADD3 UR4, UPT, UPT, UR4, 0x2, URZ ;  /* 0x0000000204040890 */ /* 0x000fe2000fffe0ff */
[----:B-1----:R-:W-:Y:S01]  /*0880*/  MOV R11, UR9 ;  /* 0x00000009000b7c02 */ /* 0x002fe20008000f00 */
[----:B------:R-:W-:Y:S01]  /*0890*/  IMAD.U32 R10, RZ, RZ, UR8 ;  /* 0x00000008ff0a7e24 */ /* 0x000fe2000f8e00ff */
[----:B------:R-:W-:-:S02]  /*08a0*/  MOV R4, UR10 ;  /* 0x0000000a00047c02 */ /* 0x000fc40008000f00 */
[----:B------:R-:W-:Y:S01]  /*08b0*/  MOV R5, UR11 ;  /* 0x0000000b00057c02 */ /* 0x000fe20008000f00 */
[----:B------:R-:W-:-:S04]  /*08c0*/  @P1 IMAD.WIDE.U32 R10, R3, 0x4, R10 ;  /* 0x00000004030a1825 */ /* 0x000fc800078e000a */
[----:B------:R-:W-:Y:S01]  /*08d0*/  @P1 IMAD R3, R7, UR20, R0 ;  /* 0x0000001407031c24 */ /* 0x000fe2000f8e0200 */
[----:B------:R-:W-:Y:S01]  /*08e0*/  @P1 IADD3.X R7, PT, PT, RZ, RZ, RZ, P2, !PT ;  /* 0x000000ffff071210 */ /* 0x000fe200017fe4ff */
[----:B------:R-:W-:Y:S01]  /*08f0*/  IMAD.U32 R19, RZ, RZ, UR4 ;  /* 0x00000004ff137e24 */ /* 0x000fe2000f8e00ff */
[C---:B--2---:R-:W-:Y:S01]  /*0900*/  @P1 LEA R2, P2, R6.reuse, UR6, 0x2 ;  /* 0x0000000606021c11 */ /* 0x044fe2000f8410ff */
[----:B------:R-:W-:Y:S01]  /*0910*/  @P1 IMAD.WIDE R4, R3, 0x4, R4 ;  /* 0x0000000403041825 */ /* 0x000fe200078e0204 */
[----:B------:R-:W-:Y:S01]  /*0920*/  @!P0 IADD3 R17, PT, PT, R13, UR4, RZ ;  /* 0x000000040d118c10 */ /* 0x000fe2000fffe0ff */
[----:B0-----:R-:W2:Y:S01]  /*0930*/  @P1 LDG.E R11, desc[UR18][R10.64] ;  /* 0x000000120a0b1981 */ /* 0x001ea2000c1e1900 */
[----:B------:R-:W-:Y:S01]  /*0940*/  @P1 LEA.HI.X R3, R6, UR7, R7, 0x2, P2 ;  /* 0x0000000706031c11 */ /* 0x000fe200090f1407 */
[----:B------:R-:W-:Y:S01]  /*0950*/  @!P0 IMAD R19, R19, UR20, R0 ;  /* 0x0000001413138c24 */ /* 0x000fe2000f8e0200 */
[----:B---3--:R-:W-:Y:S01]  /*0960*/  MOV R6, UR12 ;  /* 0x0000000c00067c02 */ /* 0x008fe20008000f00 */
[----:B------:R-:W-:Y:S01]  /*0970*/  @P1 IMAD.WIDE R14, R15, 0x4, R4 ;  /* 0x000000040f0e1825 */ /* 0x000fe200078e0204 */
[----:B------:R-:W-:Y:S01]  /*0980*/  MOV R7, UR13 ;  /* 0x0000000d00077c02 */ /* 0x000fe20008000f00 */
[----:B------:R-:W2:Y:S01]  /*0990*/  @P1 LDG.E R4, desc[UR18][R4.64] ;  /* 0x0000001204041981 */ /* 0x000ea2000c1e1900 */
[----:B------:R-:W-:-:S02]  /*09a0*/  MOV R8, UR14 ;  /* 0x0000000e00087c02 */ /* 0x000fc40008000f00 */
[----:B------:R-:W-:Y:S01]  /*09b0*/  MOV R9, UR15 ;  /* 0x0000000f00097c02 */ /* 0x000fe20008000f00 */
[----:B------:R-:W-:Y:S01]  /*09c0*/  @!P0 IMAD.WIDE.U32 R6, R17, 0x4, R6 ;  /* 0x0000000411068825 */ /* 0x000fe200078e0006 */
[----:B------:R-:W3:Y:S03]  /*09d0*/  @P1 LDG.E R14, desc[UR18][R14.64] ;  /* 0x000000120e0e1981 */ /* 0x000ee6000c1e1900 */
[----:B------:R-:W-:Y:S01]  /*09e0*/  @!P0 IMAD.WIDE R8, R19, 0x4, R8 ;  /* 0x0000000413088825 */ /* 0x000fe200078e0208 */
[----:B------:R-:W3:Y:S04]  /*09f0*/  @P1 LDG.E R2, desc[UR18][R2.64+0x4] ;  /* 0x0000041202021981 */ /* 0x000ee8000c1e1900 */
[----:B------:R-:W4:Y:S04]  /*0a00*/  @!P0 LDG.E R7, desc[UR18][R6.64] ;  /* 0x0000001206078981 */ /* 0x000f28000c1e1900 */
[----:B------:R-:W4:Y:S01]  /*0a10*/  @!P0 LDG.E R8, desc[UR18][R8.64] ;  /* 0x0000001208088981 */ /* 0x000f22000c1e1900 */
[----:B--2---:R-:W-:-:S04]  /*0a20*/  @P1 FFMA R11, R11, R4, R12 ;  /* 0x000000040b0b1223 */ /* 0x004fc8000000000c */
[----:B---3--:R-:W-:-:S04]  /*0a30*/  @P1 FFMA R12, R2, R14, R11 ;  /* 0x0000000e020c1223 */ /* 0x008fc8000000000b */
[----:B----4-:R-:W-:-:S07]  /*0a40*/  @!P0 FFMA R12, R7, R8, R12 ;  /* 0x00000008070c8223 */ /* 0x010fce000000000c */
.L_x_2:
[----:B------:R-:W1:Y:S01]  /*0a50*/  LDC.64 R2, c[0x0][0x390] ;  /* 0x0000e400ff027b82 */ /* 0x000e620000000a00 */
[----:B------:R-:W-:-:S05]  /*0a60*/  IADD3 R13, PT, PT, R0, R13, RZ ;  /* 0x0000000d000d7210 */ /* 0x000fca0007ffe0ff */
[----:B-1----:R-:W-:-:S05]  /*0a70*/  IMAD.WIDE R2, R13, 0x4, R2 ;  /* 0x000000040d027825 */ /* 0x002fca00078e0202 */
[----:B0-----:R-:W-:Y:S01]  /*0a80*/  STG.E desc[UR18][R2.64], R12 ;  /* 0x0000000c02007986 */ /* 0x001fe2000c101912 */
[----:B------:R-:W-:Y:S05]  /*0a90*/  EXIT ;  /* 0x000000000000794d */ /* 0x000fea0003800000 */
.L_x_4:
[----:B------:R-:W-:-:S00]  /*0aa0*/  BRA `(.L_x_4) ;  /* 0xfffffffc00fc7947 */ /* 0x000fc0000383ffff */
[----:B------:R-:W-:-:S00]  /*0ab0*/  NOP ;  /* 0x0000000000007918 */ /* 0x000fc00000000000 */
        /* <DEDUP_REMOVED lines=12> */
.L_x_5:


//--------------------- .nv.shared.reserved.0     --------------------------
	.section	.nv.shared.reserved.0,"aw",@nobits
	.weak		__nv_reservedSMEM_offset_0_alias
	.size		__nv_reservedSMEM_offset_0_alias, 0, 64
	.other		__nv_reservedSMEM_offset_0_alias,@"STO_CUDA_RESERVED_SHARED STV_DEFAULT"
__nv_reservedSMEM_offset_0_alias:
	.zero		0
	.zero		64


//--------------------- .nv.constant0._Z6matMulPKfS0_Pfi --------------------------
	.section	.nv.constant0._Z6matMulPKfS0_Pfi,"a",@progbits
	.sectionflags	@""
	.align	4
.nv.constant0._Z6matMulPKfS0_Pfi:
	.zero		924


//--------------------- SYMBOLS --------------------------

	.type		.nv.reservedSmem.offset0,@object
	.size		.nv.reservedSmem.offset0,0x4
